//
// Generated by NVIDIA NVVM Compiler
//
// Compiler Build ID: CL-36424714
// Cuda compilation tools, release 13.0, V13.0.88
// Based on NVVM 20.0.0
//

.version 9.0
.target sm_100
.address_size 64

	// .globl	_Z6vecAddPfS_S_
.extern .func  (.param .b32 func_retval0) vprintf
(
	.param .b64 vprintf_param_0,
	.param .b64 vprintf_param_1
)
;
.global .align 1 .b8 $str[13] = {37, 100, 44, 37, 100, 44, 37, 100, 44, 37, 100, 10};

.visible .entry _Z6vecAddPfS_S_(
	.param .u64 .ptr .align 1 _Z6vecAddPfS_S__param_0,
	.param .u64 .ptr .align 1 _Z6vecAddPfS_S__param_1,
	.param .u64 .ptr .align 1 _Z6vecAddPfS_S__param_2
)
{
	.local .align 16 .b8 	__local_depot0[16];
	.reg .b64 	%SP;
	.reg .b64 	%SPL;
	.reg .pred 	%p<2>;
	.reg .b32 	%r<8>;
	.reg .b32 	%f<4>;
	.reg .b64 	%rd<15>;

	mov.u64 	%SPL, __local_depot0;
	cvta.local.u64 	%SP, %SPL;
	ld.param.u64 	%rd1, [_Z6vecAddPfS_S__param_0];
	ld.param.u64 	%rd2, [_Z6vecAddPfS_S__param_1];
	ld.param.u64 	%rd3, [_Z6vecAddPfS_S__param_2];
	mov.u32 	%r1, %tid.x;
	mov.u32 	%r2, %ctaid.x;
	mov.u32 	%r3, %ntid.x;
	mad.lo.s32 	%r4, %r2, %r3, %r1;
	setp.gt.s32 	%p1, %r4, 9;
	@%p1 bra 	$L__BB0_2;
	add.u64 	%rd4, %SP, 0;
	add.u64 	%rd5, %SPL, 0;
	cvta.to.global.u64 	%rd6, %rd1;
	cvta.to.global.u64 	%rd7, %rd2;
	cvta.to.global.u64 	%rd8, %rd3;
	mov.u32 	%r5, %nctaid.x;
	st.local.v4.u32 	[%rd5], {%r1, %r3, %r2, %r5};
	mov.u64 	%rd9, $str;
	cvta.global.u64 	%rd10, %rd9;
	{ // callseq 0, 0
	.param .b64 param0;
	st.param.b64 	[param0], %rd10;
	.param .b64 param1;
	st.param.b64 	[param1], %rd4;
	.param .b32 retval0;
	call.uni (retval0), 
	vprintf, 
	(
	param0, 
	param1
	);
	ld.param.b32 	%r6, [retval0];
	} // callseq 0
	mul.wide.s32 	%rd11, %r4, 4;
	add.s64 	%rd12, %rd6, %rd11;
	ld.global.f32 	%f1, [%rd12];
	add.s64 	%rd13, %rd7, %rd11;
	ld.global.f32 	%f2, [%rd13];
	add.f32 	%f3, %f1, %f2;
	add.s64 	%rd14, %rd8, %rd11;
	st.global.f32 	[%rd14], %f3;
$L__BB0_2:
	ret;

}


// ===== COMPILED SASS (sm_100) =====

	.target	sm_100

	.elftype	@"ET_EXEC"


//--------------------- .note.nv.tkinfo           --------------------------
	.section	.note.nv.tkinfo,"",@"SHT_NOTE"
	.sectionflags	@"SHF_NOTE_NV_TKINFO"
	.tkinfo
        /*0018*/ 	.word	0x00000002
        /*0030*/ 	.string	""
        /*0030*/ 	.string	"ptxas"
        /*0030*/ 	.string	"Cuda compilation tools, release 13.0, V13.0.88"
        /*0030*/ 	.string	"Build cuda_13.0.r13.0/compiler.36424714_0"
        /*0030*/ 	.string	"-arch sm_100 -m 64 "



//--------------------- .note.nv.cuinfo           --------------------------
	.section	.note.nv.cuinfo,"",@"SHT_NOTE"
	.sectionflags	@"SHF_NOTE_NV_CUINFO"
        /*0018*/ 	.short	0x0002
        /*001a*/ 	.short	0x0064
        /*001c*/ 	.short	0x0082
	.zero		2


//--------------------- .nv.info                  --------------------------
	.section	.nv.info,"",@"SHT_CUDA_INFO"
	.align	4


	//----- nvinfo : EIATTR_REGCOUNT
	.align		4
        /*0000*/ 	.byte	0x04, 0x2f
        /*0002*/ 	.short	(.L_2 - .L_1)
	.align		4
.L_1:
        /*0004*/ 	.word	index@(_Z6vecAddPfS_S_)
        /*0008*/ 	.word	0x00000018


	//----- nvinfo : EIATTR_FRAME_SIZE
	.align		4
.L_2:
        /*000c*/ 	.byte	0x04, 0x11
        /*000e*/ 	.short	(.L_4 - .L_3)
	.align		4
.L_3:
        /*0010*/ 	.word	index@(_Z6vecAddPfS_S_)
        /*0014*/ 	.word	0x00000010


	//----- nvinfo : EIATTR_MIN_STACK_SIZE
	.align		4
.L_4:
        /*0018*/ 	.byte	0x04, 0x12
        /*001a*/ 	.short	(.L_6 - .L_5)
	.align		4
.L_5:
        /*001c*/ 	.word	index@(_Z6vecAddPfS_S_)
        /*0020*/ 	.word	0x00000010
.L_6:


//--------------------- .nv.compat                --------------------------
	.section	.nv.compat,"",@"SHT_CUDA_COMPAT_INFO"
	.align	4
        /*0000*/ 	.byte	0x02, 0x09, 0x00, 0x00, 0x02, 0x02, 0x01, 0x00, 0x02, 0x05, 0x05, 0x00, 0x03, 0x07, 0x01, 0x01
        /*0010*/ 	.byte	0x02, 0x03, 0x00, 0x00, 0x02, 0x06, 0x01, 0x00, 0x04, 0x0b, 0x08, 0x00, 0x09, 0x00, 0x00, 0x00
        /*0020*/ 	.byte	0x00, 0x00, 0x00, 0x00


//--------------------- .nv.info._Z6vecAddPfS_S_  --------------------------
	.section	.nv.info._Z6vecAddPfS_S_,"",@"SHT_CUDA_INFO"
	.sectionflags	@""
	.align	4


	//----- nvinfo : EIATTR_CUDA_API_VERSION
	.align		4
        /*0000*/ 	.byte	0x04, 0x37
        /*0002*/ 	.short	(.L_8 - .L_7)
.L_7:
        /*0004*/ 	.word	0x00000082


	//----- nvinfo : EIATTR_KPARAM_INFO
	.align		4
.L_8:
        /*0008*/ 	.byte	0x04, 0x17
        /*000a*/ 	.short	(.L_10 - .L_9)
.L_9:
        /*000c*/ 	.word	0x00000000
        /*0010*/ 	.short	0x0002
        /*0012*/ 	.short	0x0010
        /*0014*/ 	.byte	0x00, 0xf5, 0x21, 0x00


	//----- nvinfo : EIATTR_KPARAM_INFO
	.align		4
.L_10:
        /*0018*/ 	.byte	0x04, 0x17
        /*001a*/ 	.short	(.L_12 - .L_11)
.L_11:
        /*001c*/ 	.word	0x00000000
        /*0020*/ 	.short	0x0001
        /*0022*/ 	.short	0x0008
        /*0024*/ 	.byte	0x00, 0xf5, 0x21, 0x00


	//----- nvinfo : EIATTR_KPARAM_INFO
	.align		4
.L_12:
        /*0028*/ 	.byte	0x04, 0x17
        /*002a*/ 	.short	(.L_14 - .L_13)
.L_13:
        /*002c*/ 	.word	0x00000000
        /*0030*/ 	.short	0x0000
        /*0032*/ 	.short	0x0000
        /*0034*/ 	.byte	0x00, 0xf5, 0x21, 0x00


	//----- nvinfo : EIATTR_SPARSE_MMA_MASK
	.align		4
.L_14:
        /*0038*/ 	.byte	0x03, 0x50
        /*003a*/ 	.short	0x0000


	//----- nvinfo : EIATTR_MAXREG_COUNT
	.align		4
        /*003c*/ 	.byte	0x03, 0x1b
        /*003e*/ 	.short	0x00ff


	//----- nvinfo : EIATTR_EXTERNS
	.align		4
        /*0040*/ 	.byte	0x04, 0x0f
        /*0042*/ 	.short	(.L_16 - .L_15)


	//   ....[0]....
	.align		4
.L_15:
        /*0044*/ 	.word	index@(vprintf)


	//----- nvinfo : EIATTR_MERCURY_ISA_VERSION
	.align		4
.L_16:
        /*0048*/ 	.byte	0x03, 0x5f
        /*004a*/ 	.short	0x0101


	//----- nvinfo : EIATTR_VRC_CTA_INIT_COUNT
	.align		4
        /*004c*/ 	.byte	0x02, 0x4a
	.zero		1
	.zero		1


	//----- nvinfo : EIATTR_SYSCALL_OFFSETS
	.align		4
        /*0050*/ 	.byte	0x04, 0x46
        /*0052*/ 	.short	(.L_18 - .L_17)


	//   ....[0]....
.L_17:
        /*0054*/ 	.word	0x00000150


	//----- nvinfo : EIATTR_EXIT_INSTR_OFFSETS
	.align		4
.L_18:
        /*0058*/ 	.byte	0x04, 0x1c
        /*005a*/ 	.short	(.L_20 - .L_19)


	//   ....[0]....
.L_19:
        /*005c*/ 	.word	0x000000b0


	//   ....[1]....
        /*0060*/ 	.word	0x00000200


	//----- nvinfo : EIATTR_CRS_STACK_SIZE
	.align		4
.L_20:
        /*0064*/ 	.byte	0x04, 0x1e
        /*0066*/ 	.short	(.L_22 - .L_21)
.L_21:
        /*0068*/ 	.word	0x00000000


	//----- nvinfo : EIATTR_CBANK_PARAM_SIZE
	.align		4
.L_22:
        /*006c*/ 	.byte	0x03, 0x19
        /*006e*/ 	.short	0x0018


	//----- nvinfo : EIATTR_PARAM_CBANK
	.align		4
        /*0070*/ 	.byte	0x04, 0x0a
        /*0072*/ 	.short	(.L_24 - .L_23)
	.align		4
.L_23:
        /*0074*/ 	.word	index@(.nv.constant0._Z6vecAddPfS_S_)
        /*0078*/ 	.short	0x0380
        /*007a*/ 	.short	0x0018


	//----- nvinfo : EIATTR_SW_WAR
	.align		4
.L_24:
        /*007c*/ 	.byte	0x04, 0x36
        /*007e*/ 	.short	(.L_26 - .L_25)
.L_25:
        /*0080*/ 	.word	0x00000008
.L_26:


//--------------------- .nv.callgraph             --------------------------
	.section	.nv.callgraph,"",@"SHT_CUDA_CALLGRAPH"
	.align	4
	.sectionentsize	8
	.align		4
        /*0000*/ 	.word	0x00000000
	.align		4
        /*0004*/ 	.word	0xffffffff
	.align		4
        /*0008*/ 	.word	index@(_Z6vecAddPfS_S_)
	.align		4
        /*000c*/ 	.word	index@(vprintf)
	.align		4
        /*0010*/ 	.word	0x00000000
	.align		4
        /*0014*/ 	.word	0xfffffffe
	.align		4
        /*0018*/ 	.word	0x00000000
	.align		4
        /*001c*/ 	.word	0xfffffffd
	.align		4
        /*0020*/ 	.word	0x00000000
	.align		4
        /*0024*/ 	.word	0xfffffffc


//--------------------- .nv.constant4             --------------------------
	.section	.nv.constant4,"a",@progbits
	.align	8
	.align		8
.nv.constant4:
        /*0000*/ 	.dword	vprintf
	.align		8
        /*0008*/ 	.dword	$str


//--------------------- .text._Z6vecAddPfS_S_     --------------------------
	.section	.text._Z6vecAddPfS_S_,"ax",@progbits
	.align	128
        .global         _Z6vecAddPfS_S_
        .type           _Z6vecAddPfS_S_,@function
        .size           _Z6vecAddPfS_S_,(.L_x_2 - _Z6vecAddPfS_S_)
        .other          _Z6vecAddPfS_S_,@"STO_CUDA_ENTRY STV_DEFAULT"
_Z6vecAddPfS_S_:
.text._Z6vecAddPfS_S_:
[----:B------:R-:W0:Y:S01]  /*0000*/  LDC R1, c[0x0][0x37c] ;  /* 0x0000df00ff017b82 */ /* 0x000e220000000800 */
[----:B------:R-:W1:Y:S01]  /*0010*/  S2R R8, SR_TID.X ;  /* 0x0000000000087919 */ /* 0x000e620000002100 */
[----:B------:R-:W2:Y:S06]  /*0020*/  LDCU UR5, c[0x0][0x2fc] ;  /* 0x00005f80ff0577ac */ /* 0x000eac0008000800 */
[----:B------:R-:W1:Y:S01]  /*0030*/  LDC R9, c[0x0][0x360] ;  /* 0x0000d800ff097b82 */ /* 0x000e620000000800 */
[----:B0-----:R-:W-:Y:S01]  /*0040*/  IADD3 R1, PT, PT, R1, -0x10, RZ ;  /* 0xfffffff001017810 */ /* 0x001fe20007ffe0ff */
[----:B------:R-:W1:Y:S01]  /*0050*/  S2R R10, SR_CTAID.X ;  /* 0x00000000000a7919 */ /* 0x000e620000002500 */
[----:B------:R-:W0:Y:S02]  /*0060*/  LDCU UR4, c[0x0][0x2f8] ;  /* 0x00005f00ff0477ac */ /* 0x000e240008000800 */
[----:B0-----:R-:W-:-:S04]  /*0070*/  IADD3 R6, P1, PT, R1, UR4, RZ ;  /* 0x0000000401067c10 */ /* 0x001fc8000ff3e0ff */
[----:B--2---:R-:W-:Y:S01]  /*0080*/  IADD3.X R7, PT, PT, RZ, UR5, RZ, P1, !PT ;  /* 0x00000005ff077c10 */ /* 0x004fe20008ffe4ff */
[----:B-1----:R-:W-:-:S05]  /*0090*/  IMAD R16, R10, R9, R8 ;  /* 0x000000090a107224 */ /* 0x002fca00078e0208 */
[----:B------:R-:W-:-:S13]  /*00a0*/  ISETP.GT.AND P0, PT, R16, 0x9, PT ;  /* 0x000000091000780c */ /* 0x000fda0003f04270 */
[----:B------:R-:W-:Y:S05]  /*00b0*/  @P0 EXIT ;  /* 0x000000000000094d */ /* 0x000fea0003800000 */
[----:B------:R-:W0:Y:S01]  /*00c0*/  LDC R11, c[0x0][0x370] ;  /* 0x0000dc00ff0b7b82 */ /* 0x000e220000000800 */
[----:B------:R-:W-:Y:S01]  /*00d0*/  MOV R0, 0x0 ;  /* 0x0000000000007802 */ /* 0x000fe20000000f00 */
[----:B------:R-:W1:Y:S01]  /*00e0*/  LDCU.64 UR4, c[0x4][0x8] ;  /* 0x01000100ff0477ac */ /* 0x000e620008000a00 */
[----:B------:R-:W2:Y:S05]  /*00f0*/  LDCU.64 UR36, c[0x0][0x358] ;  /* 0x00006b00ff2477ac */ /* 0x000eaa0008000a00 */
[----:B------:R3:W4:Y:S01]  /*0100*/  LDC.64 R2, c[0x4][R0] ;  /* 0x0100000000027b82 */ /* 0x0007220000000a00 */
[----:B-1----:R-:W-:Y:S02]  /*0110*/  MOV R4, UR4 ;  /* 0x0000000400047c02 */ /* 0x002fe40008000f00 */
[----:B------:R-:W-:Y:S01]  /*0120*/  MOV R5, UR5 ;  /* 0x0000000500057c02 */ /* 0x000fe20008000f00 */
[----:B0-2---:R3:W-:Y:S06]  /*0130*/  STL.128 [R1], R8 ;  /* 0x0000000801007387 */ /* 0x0057ec0000100c00 */
[----:B------:R-:W-:-:S07]  /*0140*/  LEPC R20, `(.L_x_0) ;  /* 0x000000001014794e */ /* 0x000fce0000000000 */
[----:B---34-:R-:W-:Y:S05]  /*0150*/  CALL.ABS.NOINC R2 ;  /* 0x0000000002007343 */ /* 0x018fea0003c00000 */
.L_x_0:
[----:B------:R-:W0:Y:S08]  /*0160*/  LDC.64 R2, c[0x0][0x380] ;  /* 0x0000e000ff027b82 */ /* 0x000e300000000a00 */
[----:B------:R-:W1:Y:S08]  /*0170*/  LDC.64 R4, c[0x0][0x388] ;  /* 0x0000e200ff047b82 */ /* 0x000e700000000a00 */
[----:B------:R-:W2:Y:S01]  /*0180*/  LDC.64 R6, c[0x0][0x390] ;  /* 0x0000e400ff067b82 */ /* 0x000ea20000000a00 */
[----:B0-----:R-:W-:-:S06]  /*0190*/  IMAD.WIDE R2, R16, 0x4, R2 ;  /* 0x0000000410027825 */ /* 0x001fcc00078e0202 */
[----:B------:R-:W3:Y:S01]  /*01a0*/  LDG.E R2, desc[UR36][R2.64] ;  /* 0x0000002402027981 */ /* 0x000ee2000c1e1900 */
[----:B-1----:R-:W-:-:S06]  /*01b0*/  IMAD.WIDE R4, R16, 0x4, R4 ;  /* 0x0000000410047825 */ /* 0x002fcc00078e0204 */
[----:B------:R-:W3:Y:S01]  /*01c0*/  LDG.E R5, desc[UR36][R4.64] ;  /* 0x0000002404057981 */ /* 0x000ee2000c1e1900 */
[----:B--2---:R-:W-:-:S04]  /*01d0*/  IMAD.WIDE R16, R16, 0x4, R6 ;  /* 0x0000000410107825 */ /* 0x004fc800078e0206 */
[----:B---3--:R-:W-:-:S05]  /*01e0*/  FADD R7, R2, R5 ;  /* 0x0000000502077221 */ /* 0x008fca0000000000 */
[----:B------:R-:W-:Y:S01]  /*01f0*/  STG.E desc[UR36][R16.64], R7 ;  /* 0x0000000710007986 */ /* 0x000fe2000c101924 */
[----:B------:R-:W-:Y:S05]  /*0200*/  EXIT ;  /* 0x000000000000794d */ /* 0x000fea0003800000 */
.L_x_1:
[----:B------:R-:W-:-:S00]  /*0210*/  BRA `(.L_x_1) ;  /* 0xfffffffc00fc7947 */ /* 0x000fc0000383ffff */
[----:B------:R-:W-:-:S00]  /*0220*/  NOP ;  /* 0x0000000000007918 */ /* 0x000fc00000000000 */
        /* <DEDUP_REMOVED lines=13> */
.L_x_2:


//--------------------- .nv.global.init           --------------------------
	.section	.nv.global.init,"aw",@progbits
.nv.global.init:
	.type		$str,@object
	.size		$str,(.L_0 - $str)
$str:
        /*0000*/ 	.byte	0x25, 0x64, 0x2c, 0x25, 0x64, 0x2c, 0x25, 0x64, 0x2c, 0x25, 0x64, 0x0a, 0x00
.L_0:


//--------------------- .nv.shared.reserved.0     --------------------------
	.section	.nv.shared.reserved.0,"aw",@nobits
	.weak		__nv_reservedSMEM_offset_0_alias
	.size		__nv_reservedSMEM_offset_0_alias, 0, 64
	.other		__nv_reservedSMEM_offset_0_alias,@"STO_CUDA_RESERVED_SHARED STV_DEFAULT"
__nv_reservedSMEM_offset_0_alias:
	.zero		0
	.zero		64


//--------------------- .nv.constant0._Z6vecAddPfS_S_ --------------------------
	.section	.nv.constant0._Z6vecAddPfS_S_,"a",@progbits
	.sectionflags	@""
	.align	4
.nv.constant0._Z6vecAddPfS_S_:
	.zero		920


//--------------------- SYMBOLS --------------------------

	.type		.nv.reservedSmem.offset0,@object
	.size		.nv.reservedSmem.offset0,0x4
	.type		vprintf,@function
